	.headerflags	@"EF_CUDA_TEXMODE_UNIFIED EF_CUDA_64BIT_ADDRESS EF_CUDA_ACCELERATORS EF_CUDA_SM90 EF_CUDA_VIRTUAL_SM(EF_CUDA_SM90)"
	.elftype	@"ET_EXEC"


//--------------------- .nv.info                  --------------------------
	.section	.nv.info,"",@"SHT_CUDA_INFO"
	.align	4


	//----- nvinfo : EIATTR_REGCOUNT
	.align		4
        /*0000*/ 	.byte	0x04, 0x2f
        /*0002*/ 	.short	(.L_3 - .L_2)
	.align		4
.L_2:
        /*0004*/ 	.word	index@(triton_poi_fused__native_batch_norm_legit_no_training_add_convolution_relu_4)
        /*0008*/ 	.word	0x00000020


	//----- nvinfo : EIATTR_MIN_STACK_SIZE
	.align		4
.L_3:
        /*000c*/ 	.byte	0x04, 0x12
        /*000e*/ 	.short	(.L_5 - .L_4)
	.align		4
.L_4:
        /*0010*/ 	.word	index@(triton_poi_fused__native_batch_norm_legit_no_training_add_convolution_relu_4)
        /*0014*/ 	.word	0x00000000


	//----- nvinfo : EIATTR_FRAME_SIZE
	.align		4
.L_5:
        /*0018*/ 	.byte	0x04, 0x11
        /*001a*/ 	.short	(.L_7 - .L_6)
	.align		4
.L_6:
        /*001c*/ 	.word	index@(triton_poi_fused__native_batch_norm_legit_no_training_add_convolution_relu_4)
        /*0020*/ 	.word	0x00000000


	//----- nvinfo : EIATTR_MIN_STACK_SIZE
	.align		4
.L_7:
        /*0024*/ 	.byte	0x04, 0x12
        /*0026*/ 	.short	(.L_9 - .L_8)
	.align		4
.L_8:
        /*0028*/ 	.word	index@(triton_poi_fused__native_batch_norm_legit_no_training_add_convolution_relu_4)
        /*002c*/ 	.word	0x00000000
.L_9:


//--------------------- .nv.info.triton_poi_fused__native_batch_norm_legit_no_training_add_convolution_relu_4 --------------------------
	.section	.nv.info.triton_poi_fused__native_batch_norm_legit_no_training_add_convolution_relu_4,"",@"SHT_CUDA_INFO"
	.sectionflags	@""
	.align	4


	//----- nvinfo : EIATTR_CUDA_API_VERSION
	.align		4
        /*0000*/ 	.byte	0x04, 0x37
        /*0002*/ 	.short	(.L_11 - .L_10)
.L_10:
        /*0004*/ 	.word	0x0000007c


	//----- nvinfo : EIATTR_KPARAM_INFO
	.align		4
.L_11:
        /*0008*/ 	.byte	0x04, 0x17
        /*000a*/ 	.short	(.L_13 - .L_12)
.L_12:
        /*000c*/ 	.word	0x00000000
        /*0010*/ 	.short	0x0008
        /*0012*/ 	.short	0x0040
        /*0014*/ 	.byte	0x00, 0xf0, 0x11, 0x00


	//----- nvinfo : EIATTR_KPARAM_INFO
	.align		4
.L_13:
        /*0018*/ 	.byte	0x04, 0x17
        /*001a*/ 	.short	(.L_15 - .L_14)
.L_14:
        /*001c*/ 	.word	0x00000000
        /*0020*/ 	.short	0x0007
        /*0022*/ 	.short	0x0038
        /*0024*/ 	.byte	0x00, 0xf4, 0x21, 0x00


	//----- nvinfo : EIATTR_KPARAM_INFO
	.align		4
.L_15:
        /*0028*/ 	.byte	0x04, 0x17
        /*002a*/ 	.short	(.L_17 - .L_16)
.L_16:
        /*002c*/ 	.word	0x00000000
        /*0030*/ 	.short	0x0006
        /*0032*/ 	.short	0x0030
        /*0034*/ 	.byte	0x00, 0xf4, 0x21, 0x00


	//----- nvinfo : EIATTR_KPARAM_INFO
	.align		4
.L_17:
        /*0038*/ 	.byte	0x04, 0x17
        /*003a*/ 	.short	(.L_19 - .L_18)
.L_18:
        /*003c*/ 	.word	0x00000000
        /*0040*/ 	.short	0x0005
        /*0042*/ 	.short	0x0028
        /*0044*/ 	.byte	0x00, 0xf4, 0x21, 0x00


	//----- nvinfo : EIATTR_KPARAM_INFO
	.align		4
.L_19:
        /*0048*/ 	.byte	0x04, 0x17
        /*004a*/ 	.short	(.L_21 - .L_20)
.L_20:
        /*004c*/ 	.word	0x00000000
        /*0050*/ 	.short	0x0004
        /*0052*/ 	.short	0x0020
        /*0054*/ 	.byte	0x00, 0xf4, 0x21, 0x00


	//----- nvinfo : EIATTR_KPARAM_INFO
	.align		4
.L_21:
        /*0058*/ 	.byte	0x04, 0x17
        /*005a*/ 	.short	(.L_23 - .L_22)
.L_22:
        /*005c*/ 	.word	0x00000000
        /*0060*/ 	.short	0x0003
        /*0062*/ 	.short	0x0018
        /*0064*/ 	.byte	0x00, 0xf4, 0x21, 0x00


	//----- nvinfo : EIATTR_KPARAM_INFO
	.align		4
.L_23:
        /*0068*/ 	.byte	0x04, 0x17
        /*006a*/ 	.short	(.L_25 - .L_24)
.L_24:
        /*006c*/ 	.word	0x00000000
        /*0070*/ 	.short	0x0002
        /*0072*/ 	.short	0x0010
        /*0074*/ 	.byte	0x00, 0xf4, 0x21, 0x00


	//----- nvinfo : EIATTR_KPARAM_INFO
	.align		4
.L_25:
        /*0078*/ 	.byte	0x04, 0x17
        /*007a*/ 	.short	(.L_27 - .L_26)
.L_26:
        /*007c*/ 	.word	0x00000000
        /*0080*/ 	.short	0x0001
        /*0082*/ 	.short	0x0008
        /*0084*/ 	.byte	0x00, 0xf4, 0x21, 0x00


	//----- nvinfo : EIATTR_KPARAM_INFO
	.align		4
.L_27:
        /*0088*/ 	.byte	0x04, 0x17
        /*008a*/ 	.short	(.L_29 - .L_28)
.L_28:
        /*008c*/ 	.word	0x00000000
        /*0090*/ 	.short	0x0000
        /*0092*/ 	.short	0x0000
        /*0094*/ 	.byte	0x00, 0xf4, 0x21, 0x00


	//----- nvinfo : EIATTR_SPARSE_MMA_MASK
	.align		4
.L_29:
        /*0098*/ 	.byte	0x03, 0x50
        /*009a*/ 	.short	0x0000


	//----- nvinfo : EIATTR_MAXREG_COUNT
	.align		4
        /*009c*/ 	.byte	0x03, 0x1b
        /*009e*/ 	.short	0x00ff


	//----- nvinfo : EIATTR_EXIT_INSTR_OFFSETS
	.align		4
        /*00a0*/ 	.byte	0x04, 0x1c
        /*00a2*/ 	.short	(.L_31 - .L_30)


	//   ....[0]....
.L_30:
        /*00a4*/ 	.word	0x00000870


	//----- nvinfo : EIATTR_REQNTID
	.align		4
.L_31:
        /*00a8*/ 	.byte	0x04, 0x10
        /*00aa*/ 	.short	(.L_33 - .L_32)
.L_32:
        /*00ac*/ 	.word	0x00000080
        /*00b0*/ 	.word	0x00000001
        /*00b4*/ 	.word	0x00000001


	//----- nvinfo : EIATTR_CBANK_PARAM_SIZE
	.align		4
.L_33:
        /*00b8*/ 	.byte	0x03, 0x19
        /*00ba*/ 	.short	0x0044


	//----- nvinfo : EIATTR_PARAM_CBANK
	.align		4
        /*00bc*/ 	.byte	0x04, 0x0a
        /*00be*/ 	.short	(.L_35 - .L_34)
	.align		4
.L_34:
        /*00c0*/ 	.word	index@(.nv.constant0.triton_poi_fused__native_batch_norm_legit_no_training_add_convolution_relu_4)
        /*00c4*/ 	.short	0x0210
        /*00c6*/ 	.short	0x0044


	//----- nvinfo : EIATTR_SW_WAR
	.align		4
.L_35:
        /*00c8*/ 	.byte	0x04, 0x36
        /*00ca*/ 	.short	(.L_37 - .L_36)
.L_36:
        /*00cc*/ 	.word	0x00000008
.L_37:


//--------------------- .nv.callgraph             --------------------------
	.section	.nv.callgraph,"",@"SHT_CUDA_CALLGRAPH"
	.align	4
	.sectionentsize	8
	.align		4
        /*0000*/ 	.word	0x00000000
	.align		4
        /*0004*/ 	.word	0xffffffff
	.align		4
        /*0008*/ 	.word	0x00000000
	.align		4
        /*000c*/ 	.word	0xfffffffe
	.align		4
        /*0010*/ 	.word	0x00000000
	.align		4
        /*0014*/ 	.word	0xfffffffd
	.align		4
        /*0018*/ 	.word	0x00000000
	.align		4
        /*001c*/ 	.word	0xfffffffc


//--------------------- .nv.constant4             --------------------------
	.section	.nv.constant4,"a",@progbits
	.align	8
	.align		8
.nv.constant4:
        /*0000*/ 	.dword	_$_str
	.align		8
        /*0008*/ 	.dword	_$_str_$_2


//--------------------- .text.triton_poi_fused__native_batch_norm_legit_no_training_add_convolution_relu_4 --------------------------
	.section	.text.triton_poi_fused__native_batch_norm_legit_no_training_add_convolution_relu_4,"ax",@progbits
	.align	128
        .global         triton_poi_fused__native_batch_norm_legit_no_training_add_convolution_relu_4
        .type           triton_poi_fused__native_batch_norm_legit_no_training_add_convolution_relu_4,@function
        .size           triton_poi_fused__native_batch_norm_legit_no_training_add_convolution_relu_4,(.L_x_1 - triton_poi_fused__native_batch_norm_legit_no_training_add_convolution_relu_4)
        .other          triton_poi_fused__native_batch_norm_legit_no_training_add_convolution_relu_4,@"STO_CUDA_ENTRY STV_DEFAULT"
triton_poi_fused__native_batch_norm_legit_no_training_add_convolution_relu_4:
.text.triton_poi_fused__native_batch_norm_legit_no_training_add_convolution_relu_4:
[----:B------:R-:W-:Y:S01]  /*0000*/  LDC R1, c[0x0][0x28] ;  /* 0x00000a00ff017b82 */ /* 0x000fe20000000800 */
[----:B------:R-:W1:Y:S01]  /*0010*/  S2R R0, SR_TID.X ;  /* 0x0000000000007919 */ /* 0x000e620000002100 */
[----:B------:R-:W-:-:S06]  /*0020*/  ULDC.64 UR4, c[0x0][0x208] ;  /* 0x0000820000047ab9 */ /* 0x000fcc0000000a00 */
[----:B------:R-:W2:Y:S01]  /*0030*/  LDC.64 R28, c[0x0][0x218] ;  /* 0x00008600ff1c7b82 */ /* 0x000ea20000000a00 */
[----:B------:R-:W3:Y:S07]  /*0040*/  S2R R3, SR_CTAID.X ;  /* 0x0000000000037919 */ /* 0x000eee0000002500 */
[----:B------:R-:W4:Y:S08]  /*0050*/  LDC.64 R20, c[0x0][0x210] ;  /* 0x00008400ff147b82 */ /* 0x000f300000000a00 */
[----:B------:R-:W5:Y:S08]  /*0060*/  LDC.64 R26, c[0x0][0x220] ;  /* 0x00008800ff1a7b82 */ /* 0x000f700000000a00 */
[----:B------:R-:W2:Y:S01]  /*0070*/  LDC.64 R24, c[0x0][0x230] ;  /* 0x00008c00ff187b82 */ /* 0x000ea20000000a00 */
[----:B-1----:R-:W-:-:S07]  /*0080*/  SHF.L.U32 R0, R0, 0x2, RZ ;  /* 0x0000000200007819 */ /* 0x002fce00000006ff */
[----:B------:R-:W1:Y:S01]  /*0090*/  LDC.64 R16, c[0x0][0x238] ;  /* 0x00008e00ff107b82 */ /* 0x000e620000000a00 */
[----:B---3--:R-:W-:Y:S02]  /*00a0*/  SHF.R.S32.HI R5, RZ, 0x15, R3 ;  /* 0x00000015ff057819 */ /* 0x008fe40000011403 */
[----:B------:R-:W-:Y:S02]  /*00b0*/  LOP3.LUT R0, R0, 0x1fc, RZ, 0xc0, !PT ;  /* 0x000001fc00007812 */ /* 0x000fe400078ec0ff */
[----:B------:R-:W-:Y:S02]  /*00c0*/  SGXT R5, R5, 0x1 ;  /* 0x000000010505781a */ /* 0x000fe40000000200 */
[----:B------:R-:W-:Y:S02]  /*00d0*/  LEA R22, R3, R0, 0xa ;  /* 0x0000000003167211 */ /* 0x000fe400078e50ff */
[----:B------:R-:W3:Y:S02]  /*00e0*/  LDC.64 R2, c[0x0][0x228] ;  /* 0x00008a00ff027b82 */ /* 0x000ee40000000a00 */
[----:B------:R-:W-:-:S04]  /*00f0*/  LEA.HI R5, R5, R22, RZ, 0xa ;  /* 0x0000001605057211 */ /* 0x000fc800078f50ff */
[----:B------:R-:W-:Y:S02]  /*0100*/  SHF.R.S32.HI R9, RZ, 0xa, R5 ;  /* 0x0000000aff097819 */ /* 0x000fe40000011405 */
[----:B------:R-:W-:Y:S02]  /*0110*/  IADD3 R5, R5, 0x200, RZ ;  /* 0x0000020005057810 */ /* 0x000fe40007ffe0ff */
[----:B------:R-:W-:Y:S02]  /*0120*/  LEA.HI R0, R9, R9, RZ, 0x5 ;  /* 0x0000000909007211 */ /* 0x000fe400078f28ff */
[----:B------:R-:W-:Y:S02]  /*0130*/  SHF.R.S32.HI R5, RZ, 0xa, R5 ;  /* 0x0000000aff057819 */ /* 0x000fe40000011405 */
[----:B------:R-:W-:Y:S02]  /*0140*/  LOP3.LUT R0, R0, 0xffffffe0, RZ, 0xc0, !PT ;  /* 0xffffffe000007812 */ /* 0x000fe400078ec0ff */
[----:B------:R-:W-:-:S02]  /*0150*/  LEA.HI R4, R5, R5, RZ, 0x5 ;  /* 0x0000000505047211 */ /* 0x000fc400078f28ff */
[----:B------:R-:W-:Y:S02]  /*0160*/  IADD3 R9, R9, -R0, RZ ;  /* 0x8000000009097210 */ /* 0x000fe40007ffe0ff */
[----:B------:R-:W-:-:S04]  /*0170*/  LOP3.LUT R4, R4, 0xffffffe0, RZ, 0xc0, !PT ;  /* 0xffffffe004047812 */ /* 0x000fc800078ec0ff */
[----:B------:R-:W-:Y:S01]  /*0180*/  IADD3 R19, R5, -R4, RZ ;  /* 0x8000000405137210 */ /* 0x000fe20007ffe0ff */
[----:B---3--:R-:W-:-:S04]  /*0190*/  IMAD.WIDE R14, R9, 0x4, R2 ;  /* 0x00000004090e7825 */ /* 0x008fc800078e0202 */
[----:B------:R-:W-:Y:S02]  /*01a0*/  IMAD.WIDE R10, R19, 0x4, R2 ;  /* 0x00000004130a7825 */ /* 0x000fe400078e0202 */
[----:B------:R-:W3:Y:S04]  /*01b0*/  LDG.E.EL R14, desc[UR4][R14.64] ;  /* 0x000000040e0e7981 */ /* 0x000ee8000c2e1900 */
[----:B------:R1:W3:Y:S01]  /*01c0*/  LDG.E.EL R3, desc[UR4][R10.64] ;  /* 0x000000040a037981 */ /* 0x0002e2000c2e1900 */
[----:B--2---:R-:W-:-:S04]  /*01d0*/  IMAD.WIDE R12, R9, 0x4, R28 ;  /* 0x00000004090c7825 */ /* 0x004fc800078e021c */
[----:B----4-:R-:W-:Y:S01]  /*01e0*/  IMAD.WIDE R20, R22, 0x4, R20 ;  /* 0x0000000416147825 */ /* 0x010fe200078e0214 */
[----:B------:R5:W2:Y:S04]  /*01f0*/  LDG.E.EL R2, desc[UR4][R12.64] ;  /* 0x000000040c027981 */ /* 0x000aa8000c2e1900 */
[----:B------:R-:W2:Y:S01]  /*0200*/  LDG.E.128 R4, desc[UR4][R20.64] ;  /* 0x0000000414047981 */ /* 0x000ea2000c1e1d00 */
[----:B01----:R-:W-:-:S04]  /*0210*/  IMAD.WIDE R10, R9, 0x4, R24 ;  /* 0x00000004090a7825 */ /* 0x003fc800078e0218 */
[C---:B-----5:R-:W-:Y:S01]  /*0220*/  IMAD.WIDE R12, R9.reuse, 0x4, R26 ;  /* 0x00000004090c7825 */ /* 0x060fe200078e021a */
[----:B------:R-:W4:Y:S03]  /*0230*/  LDG.E.EL R18, desc[UR4][R10.64] ;  /* 0x000000040a127981 */ /* 0x000f26000c2e1900 */
[----:B------:R-:W-:Y:S01]  /*0240*/  IMAD.WIDE R8, R9, 0x4, R16 ;  /* 0x0000000409087825 */ /* 0x000fe200078e0210 */
[----:B------:R-:W5:Y:S03]  /*0250*/  LDG.E.EL R0, desc[UR4][R12.64] ;  /* 0x000000040c007981 */ /* 0x000f66000c2e1900 */
[C---:B------:R-:W-:Y:S01]  /*0260*/  IMAD.WIDE R28, R19.reuse, 0x4, R28 ;  /* 0x00000004131c7825 */ /* 0x040fe200078e021c */
[----:B------:R-:W4:Y:S03]  /*0270*/  LDG.E.EL R23, desc[UR4][R8.64] ;  /* 0x0000000408177981 */ /* 0x000f26000c2e1900 */
[C---:B------:R-:W-:Y:S01]  /*0280*/  IMAD.WIDE R26, R19.reuse, 0x4, R26 ;  /* 0x00000004131a7825 */ /* 0x040fe200078e021a */
[----:B------:R-:W2:Y:S04]  /*0290*/  LDG.E.EL R15, desc[UR4][R28.64] ;  /* 0x000000041c0f7981 */ /* 0x000ea8000c2e1900 */
[----:B------:R-:W2:Y:S04]  /*02a0*/  LDG.E.EL R13, desc[UR4][R26.64] ;  /* 0x000000041a0d7981 */ /* 0x000ea8000c2e1900 */
[----:B------:R-:W2:Y:S01]  /*02b0*/  LDG.E.128 R8, desc[UR4][R20.64+0x800] ;  /* 0x0008000414087981 */ /* 0x000ea2000c1e1d00 */
[----:B------:R-:W-:-:S04]  /*02c0*/  IMAD.WIDE R24, R19, 0x4, R24 ;  /* 0x0000000413187825 */ /* 0x000fc800078e0218 */
[----:B------:R-:W-:Y:S01]  /*02d0*/  IMAD.WIDE R16, R19, 0x4, R16 ;  /* 0x0000000413107825 */ /* 0x000fe200078e0210 */
[----:B------:R-:W2:Y:S04]  /*02e0*/  LDG.E.EL R29, desc[UR4][R24.64] ;  /* 0x00000004181d7981 */ /* 0x000ea8000c2e1900 */
[----:B------:R0:W2:Y:S02]  /*02f0*/  LDG.E.EL R12, desc[UR4][R16.64] ;  /* 0x00000004100c7981 */ /* 0x0000a4000c2e1900 */
[----:B0-----:R-:W-:Y:S01]  /*0300*/  HFMA2.MMA R17, -RZ, RZ, 1.625, 0 ;  /* 0x3e800000ff117435 */ /* 0x001fe200000001ff */
[----:B---3--:R-:W-:Y:S01]  /*0310*/  FADD R14, R14, 9.9999997473787516356e-06 ;  /* 0x3727c5ac0e0e7421 */ /* 0x008fe20000000000 */
[----:B------:R-:W-:-:S03]  /*0320*/  FADD R3, R3, 9.9999997473787516356e-06 ;  /* 0x3727c5ac03037421 */ /* 0x000fc60000000000 */
[----:B------:R-:W0:Y:S08]  /*0330*/  MUFU.SQRT R19, R14 ;  /* 0x0000000e00137308 */ /* 0x000e300000002000 */
[----:B------:R-:W1:Y:S01]  /*0340*/  MUFU.SQRT R28, R3 ;  /* 0x00000003001c7308 */ /* 0x000e620000002000 */
[C---:B0-----:R-:W-:Y:S02]  /*0350*/  FSETP.GT.AND P0, PT, R19.reuse, 8.50705917302346158658e+37, PT ;  /* 0x7e8000001300780b */ /* 0x041fe40003f04000 */
[----:B------:R-:W-:-:S02]  /*0360*/  FSETP.GEU.AND P2, PT, R19, 1.175494350822287508e-38, PT ;  /* 0x008000001300780b */ /* 0x000fc40003f4e000 */
[C---:B-1----:R-:W-:Y:S02]  /*0370*/  FSETP.GT.AND P1, PT, R28.reuse, 8.50705917302346158658e+37, PT ;  /* 0x7e8000001c00780b */ /* 0x042fe40003f24000 */
[----:B------:R-:W-:-:S07]  /*0380*/  FSETP.GEU.AND P3, PT, R28, 1.175494350822287508e-38, PT ;  /* 0x008000001c00780b */ /* 0x000fce0003f6e000 */
[----:B------:R-:W-:-:S04]  /*0390*/  @P0 FMUL R19, R19, 0.25 ;  /* 0x3e80000013130820 */ /* 0x000fc80000400000 */
[----:B------:R-:W-:Y:S01]  /*03a0*/  @!P2 FMUL R19, R19, 16777216 ;  /* 0x4b8000001313a820 */ /* 0x000fe20000400000 */
[----:B------:R-:W-:-:S04]  /*03b0*/  @P1 FMUL R28, R28, 0.25 ;  /* 0x3e8000001c1c1820 */ /* 0x000fc80000400000 */
[----:B------:R-:W-:Y:S01]  /*03c0*/  @!P3 FMUL R28, R28, 16777216 ;  /* 0x4b8000001c1cb820 */ /* 0x000fe20000400000 */
[----:B------:R-:W0:Y:S01]  /*03d0*/  MUFU.RCP R19, R19 ;  /* 0x0000001300137308 */ /* 0x000e220000001000 */
[C---:B------:R-:W-:Y:S02]  /*03e0*/  FSEL R14, R17.reuse, 1, P0 ;  /* 0x3f800000110e7808 */ /* 0x040fe40000000000 */
[----:B------:R-:W-:-:S05]  /*03f0*/  FSEL R17, R17, 1, P1 ;  /* 0x3f80000011117808 */ /* 0x000fca0000800000 */
[----:B------:R-:W1:Y:S01]  /*0400*/  MUFU.RCP R28, R28 ;  /* 0x0000001c001c7308 */ /* 0x000e620000001000 */
[----:B------:R-:W-:Y:S01]  /*0410*/  @!P2 FMUL R14, R14, 16777216 ;  /* 0x4b8000000e0ea820 */ /* 0x000fe20000400000 */
[----:B------:R-:W-:-:S03]  /*0420*/  @!P3 FMUL R17, R17, 16777216 ;  /* 0x4b8000001111b820 */ /* 0x000fc60000400000 */
[----:B0-----:R-:W-:Y:S01]  /*0430*/  FMUL R3, R19, R14 ;  /* 0x0000000e13037220 */ /* 0x001fe20000400000 */
[--C-:B--2---:R-:W-:Y:S01]  /*0440*/  FADD R6, R6, R2.reuse ;  /* 0x0000000206067221 */ /* 0x104fe20000000000 */
[----:B-1----:R-:W-:Y:S02]  /*0450*/  FMUL R14, R28, R17 ;  /* 0x000000111c0e7220 */ /* 0x002fe40000400000 */
[----:B------:R-:W0:Y:S01]  /*0460*/  LDC.64 R16, c[0x0][0x240] ;  /* 0x00009000ff107b82 */ /* 0x000e220000000a00 */
[--C-:B------:R-:W-:Y:S01]  /*0470*/  FADD R7, R7, R2.reuse ;  /* 0x0000000207077221 */ /* 0x100fe20000000000 */
[--C-:B------:R-:W-:Y:S01]  /*0480*/  FADD R5, R5, R2.reuse ;  /* 0x0000000205057221 */ /* 0x100fe20000000000 */
[----:B------:R-:W-:Y:S01]  /*0490*/  FADD R4, R4, R2 ;  /* 0x0000000204047221 */ /* 0x000fe20000000000 */
[C---:B-----5:R-:W-:Y:S01]  /*04a0*/  FADD R24, -R0.reuse, R6 ;  /* 0x0000000600187221 */ /* 0x060fe20000000100 */
[C---:B------:R-:W-:Y:S01]  /*04b0*/  FADD R2, -R0.reuse, R7 ;  /* 0x0000000700027221 */ /* 0x040fe20000000100 */
[C---:B------:R-:W-:Y:S01]  /*04c0*/  FADD R26, -R0.reuse, R5 ;  /* 0x00000005001a7221 */ /* 0x040fe20000000100 */
[----:B------:R-:W-:Y:S01]  /*04d0*/  FADD R0, -R0, R4 ;  /* 0x0000000400007221 */ /* 0x000fe20000000100 */
[--C-:B------:R-:W-:Y:S01]  /*04e0*/  FADD R8, R8, R15.reuse ;  /* 0x0000000f08087221 */ /* 0x100fe20000000000 */
[----:B------:R-:W-:Y:S01]  /*04f0*/  FMUL R19, R3, R24 ;  /* 0x0000001803137220 */ /* 0x000fe20000400000 */
[--C-:B------:R-:W-:Y:S01]  /*0500*/  FADD R11, R11, R15.reuse ;  /* 0x0000000f0b0b7221 */ /* 0x100fe20000000000 */
[--C-:B------:R-:W-:Y:S01]  /*0510*/  FADD R10, R10, R15.reuse ;  /* 0x0000000f0a0a7221 */ /* 0x100fe20000000000 */
[----:B------:R-:W-:Y:S01]  /*0520*/  FADD R9, R9, R15 ;  /* 0x0000000f09097221 */ /* 0x000fe20000000000 */
[C---:B------:R-:W-:Y:S01]  /*0530*/  FMUL R2, R3.reuse, R2 ;  /* 0x0000000203027220 */ /* 0x040fe20000400000 */
[C---:B------:R-:W-:Y:S01]  /*0540*/  FMUL R26, R3.reuse, R26 ;  /* 0x0000001a031a7220 */ /* 0x040fe20000400000 */
[----:B------:R-:W-:Y:S01]  /*0550*/  FMUL R24, R3, R0 ;  /* 0x0000000003187220 */ /* 0x000fe20000400000 */
[C---:B------:R-:W-:Y:S01]  /*0560*/  FADD R27, -R13.reuse, R8 ;  /* 0x000000080d1b7221 */ /* 0x040fe20000000100 */
[----:B----4-:R-:W-:Y:S01]  /*0570*/  FFMA R3, R18, R19, R23 ;  /* 0x0000001312037223 */ /* 0x010fe20000000017 */
[C---:B------:R-:W-:Y:S01]  /*0580*/  FADD R15, -R13.reuse, R11 ;  /* 0x0000000b0d0f7221 */ /* 0x040fe20000000100 */
[C---:B------:R-:W-:Y:S01]  /*0590*/  FADD R19, -R13.reuse, R10 ;  /* 0x0000000a0d137221 */ /* 0x040fe20000000100 */
[----:B------:R-:W-:Y:S01]  /*05a0*/  FADD R25, -R13, R9 ;  /* 0x000000090d197221 */ /* 0x000fe20000000100 */
[C---:B------:R-:W-:Y:S01]  /*05b0*/  FMUL R13, R14.reuse, R27 ;  /* 0x0000001b0e0d7220 */ /* 0x040fe20000400000 */
[C---:B------:R-:W-:Y:S01]  /*05c0*/  FMUL R27, R14.reuse, R15 ;  /* 0x0000000f0e1b7220 */ /* 0x040fe20000400000 */
[C---:B------:R-:W-:Y:S01]  /*05d0*/  FMUL R19, R14.reuse, R19 ;  /* 0x000000130e137220 */ /* 0x040fe20000400000 */
[----:B------:R-:W-:Y:S01]  /*05e0*/  FMUL R15, R14, R25 ;  /* 0x000000190e0f7220 */ /* 0x000fe20000400000 */
[----:B0-----:R-:W-:-:S04]  /*05f0*/  IMAD.WIDE R16, R22, 0x4, R16 ;  /* 0x0000000416107825 */ /* 0x001fc800078e0210 */
[C-C-:B------:R-:W-:Y:S01]  /*0600*/  FFMA R2, R18.reuse, R2, R23.reuse ;  /* 0x0000000212027223 */ /* 0x140fe20000000017 */
[C-C-:B------:R-:W-:Y:S01]  /*0610*/  FFMA R0, R18.reuse, R26, R23.reuse ;  /* 0x0000001a12007223 */ /* 0x140fe20000000017 */
[----:B------:R-:W-:Y:S01]  /*0620*/  FFMA R23, R18, R24, R23 ;  /* 0x0000001812177223 */ /* 0x000fe20000000017 */
[C-C-:B------:R-:W-:Y:S01]  /*0630*/  FFMA R25, R29.reuse, R19, R12.reuse ;  /* 0x000000131d197223 */ /* 0x140fe2000000000c */
[C-C-:B------:R-:W-:Y:S01]  /*0640*/  FFMA R24, R29.reuse, R27, R12.reuse ;  /* 0x0000001b1d187223 */ /* 0x140fe2000000000c */
[C-C-:B------:R-:W-:Y:S01]  /*0650*/  FFMA R28, R29.reuse, R15, R12.reuse ;  /* 0x0000000f1d1c7223 */ /* 0x140fe2000000000c */
[----:B------:R-:W-:Y:S01]  /*0660*/  FFMA R29, R29, R13, R12 ;  /* 0x0000000d1d1d7223 */ /* 0x000fe2000000000c */
[----:B------:R-:W0:Y:S01]  /*0670*/  LDC.64 R26, c[0x0][0x248] ;  /* 0x00009200ff1a7b82 */ /* 0x000e220000000a00 */
[----:B------:R-:W2:Y:S04]  /*0680*/  LDG.E.128 R12, desc[UR4][R16.64] ;  /* 0x00000004100c7981 */ /* 0x000ea8000c1e1d00 */
[----:B------:R-:W3:Y:S04]  /*0690*/  LDG.E.128 R16, desc[UR4][R16.64+0x800] ;  /* 0x0008000410107981 */ /* 0x000ee8000c1e1d00 */
[----:B------:R1:W-:Y:S04]  /*06a0*/  STG.E.128 desc[UR4][R20.64], R4 ;  /* 0x0000000414007986 */ /* 0x0003e8000c101d04 */
[----:B------:R-:W-:Y:S01]  /*06b0*/  STG.E.128 desc[UR4][R20.64+0x800], R8 ;  /* 0x0008000814007986 */ /* 0x000fe2000c101d04 */
[----:B0-----:R-:W-:Y:S01]  /*06c0*/  IMAD.WIDE R26, R22, 0x4, R26 ;  /* 0x00000004161a7825 */ /* 0x001fe200078e021a */
[----:B--2---:R-:W-:-:S03]  /*06d0*/  FSETP.GEU.AND P6, PT, R23, -R12, PT ;  /* 0x8000000c1700720b */ /* 0x004fc60003fce000 */
[----:B------:R-:W-:Y:S01]  /*06e0*/  FADD R12, R12, R23 ;  /* 0x000000170c0c7221 */ /* 0x000fe20000000000 */
[----:B------:R-:W-:Y:S01]  /*06f0*/  FSETP.GEU.AND P0, PT, R0, -R13, PT ;  /* 0x8000000d0000720b */ /* 0x000fe20003f0e000 */
[----:B------:R-:W-:Y:S01]  /*0700*/  FADD R0, R13, R0 ;  /* 0x000000000d007221 */ /* 0x000fe20000000000 */
[----:B------:R-:W-:Y:S01]  /*0710*/  FSETP.GEU.AND P1, PT, R3, -R14, PT ;  /* 0x8000000e0300720b */ /* 0x000fe20003f2e000 */
[----:B------:R-:W-:Y:S01]  /*0720*/  FADD R3, R14, R3 ;  /* 0x000000030e037221 */ /* 0x000fe20000000000 */
[----:B------:R-:W-:Y:S01]  /*0730*/  FSETP.GEU.AND P2, PT, R2, -R15, PT ;  /* 0x8000000f0200720b */ /* 0x000fe20003f4e000 */
[----:B------:R-:W-:Y:S01]  /*0740*/  FADD R2, R15, R2 ;  /* 0x000000020f027221 */ /* 0x000fe20000000000 */
[----:B-1----:R-:W-:Y:S02]  /*0750*/  SEL R4, R12, RZ, P6 ;  /* 0x000000ff0c047207 */ /* 0x002fe40003000000 */
[----:B---3--:R-:W-:Y:S01]  /*0760*/  FSETP.GEU.AND P3, PT, R29, -R16, PT ;  /* 0x800000101d00720b */ /* 0x008fe20003f6e000 */
[----:B------:R-:W-:Y:S01]  /*0770*/  FADD R16, R16, R29 ;  /* 0x0000001d10107221 */ /* 0x000fe20000000000 */
[----:B------:R-:W-:Y:S01]  /*0780*/  FADD R13, R17, R28 ;  /* 0x0000001c110d7221 */ /* 0x000fe20000000000 */
[----:B------:R-:W-:Y:S01]  /*0790*/  FADD R14, R18, R25 ;  /* 0x00000019120e7221 */ /* 0x000fe20000000000 */
[----:B------:R-:W-:Y:S01]  /*07a0*/  FADD R15, R19, R24 ;  /* 0x00000018130f7221 */ /* 0x000fe20000000000 */
[----:B------:R-:W-:-:S02]  /*07b0*/  FSETP.GEU.AND P4, PT, R28, -R17, PT ;  /* 0x800000111c00720b */ /* 0x000fc40003f8e000 */
[----:B------:R-:W-:Y:S02]  /*07c0*/  FSETP.GEU.AND P5, PT, R25, -R18, PT ;  /* 0x800000121900720b */ /* 0x000fe40003fae000 */
[----:B------:R-:W-:Y:S02]  /*07d0*/  FSETP.GEU.AND P6, PT, R24, -R19, PT ;  /* 0x800000131800720b */ /* 0x000fe40003fce000 */
[----:B------:R-:W-:Y:S02]  /*07e0*/  SEL R5, R0, RZ, P0 ;  /* 0x000000ff00057207 */ /* 0x000fe40000000000 */
[----:B------:R-:W-:Y:S02]  /*07f0*/  SEL R6, R3, RZ, P1 ;  /* 0x000000ff03067207 */ /* 0x000fe40000800000 */
[----:B------:R-:W-:Y:S02]  /*0800*/  SEL R7, R2, RZ, P2 ;  /* 0x000000ff02077207 */ /* 0x000fe40001000000 */
[----:B------:R-:W-:-:S02]  /*0810*/  SEL R12, R16, RZ, P3 ;  /* 0x000000ff100c7207 */ /* 0x000fc40001800000 */
[----:B------:R-:W-:Y:S02]  /*0820*/  SEL R13, R13, RZ, P4 ;  /* 0x000000ff0d0d7207 */ /* 0x000fe40002000000 */
[----:B------:R-:W-:Y:S02]  /*0830*/  SEL R14, R14, RZ, P5 ;  /* 0x000000ff0e0e7207 */ /* 0x000fe40002800000 */
[----:B------:R-:W-:Y:S01]  /*0840*/  SEL R15, R15, RZ, P6 ;  /* 0x000000ff0f0f7207 */ /* 0x000fe20003000000 */
[----:B------:R-:W-:Y:S04]  /*0850*/  STG.E.128 desc[UR4][R26.64], R4 ;  /* 0x000000041a007986 */ /* 0x000fe8000c101d04 */
[----:B------:R-:W-:Y:S01]  /*0860*/  STG.E.128 desc[UR4][R26.64+0x800], R12 ;  /* 0x0008000c1a007986 */ /* 0x000fe2000c101d04 */
[----:B------:R-:W-:Y:S05]  /*0870*/  EXIT ;  /* 0x000000000000794d */ /* 0x000fea0003800000 */
.L_x_0:
[----:B------:R-:W-:-:S00]  /*0880*/  BRA `(.L_x_0) ;  /* 0xfffffffc00fc7947 */ /* 0x000fc0000383ffff */
[----:B------:R-:W-:-:S00]  /*0890*/  NOP ;  /* 0x0000000000007918 */ /* 0x000fc00000000000 */
        /* <DEDUP_REMOVED lines=14> */
.L_x_1:


//--------------------- .nv.global.init           --------------------------
	.section	.nv.global.init,"aw",@progbits
.nv.global.init:
	.type		_$_str,@object
	.size		_$_str,(_$_str_$_2 - _$_str)
_$_str:
        /*0000*/ 	.byte	0x5f, 0x5f, 0x43, 0x55, 0x44, 0x41, 0x5f, 0x46, 0x54, 0x5a, 0x00
	.type		_$_str_$_2,@object
	.size		_$_str_$_2,(.L_1 - _$_str_$_2)
_$_str_$_2:
        /*000b*/ 	.byte	0x5f, 0x5f, 0x43, 0x55, 0x44, 0x41, 0x5f, 0x50, 0x52, 0x45, 0x43, 0x5f, 0x53, 0x51, 0x52, 0x54
        /*001b*/ 	.byte	0x00
.L_1:


//--------------------- .nv.constant0.triton_poi_fused__native_batch_norm_legit_no_training_add_convolution_relu_4 --------------------------
	.section	.nv.constant0.triton_poi_fused__native_batch_norm_legit_no_training_add_convolution_relu_4,"a",@progbits
	.sectionflags	@""
	.align	4
.nv.constant0.triton_poi_fused__native_batch_norm_legit_no_training_add_convolution_relu_4:
	.zero		596
